	.headerflags	@"EF_CUDA_TEXMODE_UNIFIED EF_CUDA_64BIT_ADDRESS EF_CUDA_ACCELERATORS EF_CUDA_SM90 EF_CUDA_VIRTUAL_SM(EF_CUDA_SM90)"
	.elftype	@"ET_EXEC"


//--------------------- .nv.info                  --------------------------
	.section	.nv.info,"",@"SHT_CUDA_INFO"
	.align	4


	//----- nvinfo : EIATTR_REGCOUNT
	.align		4
        /*0000*/ 	.byte	0x04, 0x2f
        /*0002*/ 	.short	(.L_3 - .L_2)
	.align		4
.L_2:
        /*0004*/ 	.word	index@(triton_poi_fused__native_batch_norm_legit_no_training_add_relu_25)
        /*0008*/ 	.word	0x0000001e


	//----- nvinfo : EIATTR_MIN_STACK_SIZE
	.align		4
.L_3:
        /*000c*/ 	.byte	0x04, 0x12
        /*000e*/ 	.short	(.L_5 - .L_4)
	.align		4
.L_4:
        /*0010*/ 	.word	index@(triton_poi_fused__native_batch_norm_legit_no_training_add_relu_25)
        /*0014*/ 	.word	0x00000000


	//----- nvinfo : EIATTR_FRAME_SIZE
	.align		4
.L_5:
        /*0018*/ 	.byte	0x04, 0x11
        /*001a*/ 	.short	(.L_7 - .L_6)
	.align		4
.L_6:
        /*001c*/ 	.word	index@(triton_poi_fused__native_batch_norm_legit_no_training_add_relu_25)
        /*0020*/ 	.word	0x00000000


	//----- nvinfo : EIATTR_MIN_STACK_SIZE
	.align		4
.L_7:
        /*0024*/ 	.byte	0x04, 0x12
        /*0026*/ 	.short	(.L_9 - .L_8)
	.align		4
.L_8:
        /*0028*/ 	.word	index@(triton_poi_fused__native_batch_norm_legit_no_training_add_relu_25)
        /*002c*/ 	.word	0x00000000
.L_9:


//--------------------- .nv.info.triton_poi_fused__native_batch_norm_legit_no_training_add_relu_25 --------------------------
	.section	.nv.info.triton_poi_fused__native_batch_norm_legit_no_training_add_relu_25,"",@"SHT_CUDA_INFO"
	.sectionflags	@""
	.align	4


	//----- nvinfo : EIATTR_CUDA_API_VERSION
	.align		4
        /*0000*/ 	.byte	0x04, 0x37
        /*0002*/ 	.short	(.L_11 - .L_10)
.L_10:
        /*0004*/ 	.word	0x0000007c


	//----- nvinfo : EIATTR_KPARAM_INFO
	.align		4
.L_11:
        /*0008*/ 	.byte	0x04, 0x17
        /*000a*/ 	.short	(.L_13 - .L_12)
.L_12:
        /*000c*/ 	.word	0x00000000
        /*0010*/ 	.short	0x0008
        /*0012*/ 	.short	0x003c
        /*0014*/ 	.byte	0x00, 0xf0, 0x11, 0x00


	//----- nvinfo : EIATTR_KPARAM_INFO
	.align		4
.L_13:
        /*0018*/ 	.byte	0x04, 0x17
        /*001a*/ 	.short	(.L_15 - .L_14)
.L_14:
        /*001c*/ 	.word	0x00000000
        /*0020*/ 	.short	0x0007
        /*0022*/ 	.short	0x0038
        /*0024*/ 	.byte	0x00, 0xf0, 0x11, 0x00


	//----- nvinfo : EIATTR_KPARAM_INFO
	.align		4
.L_15:
        /*0028*/ 	.byte	0x04, 0x17
        /*002a*/ 	.short	(.L_17 - .L_16)
.L_16:
        /*002c*/ 	.word	0x00000000
        /*0030*/ 	.short	0x0006
        /*0032*/ 	.short	0x0030
        /*0034*/ 	.byte	0x00, 0xf4, 0x21, 0x00


	//----- nvinfo : EIATTR_KPARAM_INFO
	.align		4
.L_17:
        /*0038*/ 	.byte	0x04, 0x17
        /*003a*/ 	.short	(.L_19 - .L_18)
.L_18:
        /*003c*/ 	.word	0x00000000
        /*0040*/ 	.short	0x0005
        /*0042*/ 	.short	0x0028
        /*0044*/ 	.byte	0x00, 0xf4, 0x21, 0x00


	//----- nvinfo : EIATTR_KPARAM_INFO
	.align		4
.L_19:
        /*0048*/ 	.byte	0x04, 0x17
        /*004a*/ 	.short	(.L_21 - .L_20)
.L_20:
        /*004c*/ 	.word	0x00000000
        /*0050*/ 	.short	0x0004
        /*0052*/ 	.short	0x0020
        /*0054*/ 	.byte	0x00, 0xf4, 0x21, 0x00


	//----- nvinfo : EIATTR_KPARAM_INFO
	.align		4
.L_21:
        /*0058*/ 	.byte	0x04, 0x17
        /*005a*/ 	.short	(.L_23 - .L_22)
.L_22:
        /*005c*/ 	.word	0x00000000
        /*0060*/ 	.short	0x0003
        /*0062*/ 	.short	0x0018
        /*0064*/ 	.byte	0x00, 0xf4, 0x21, 0x00


	//----- nvinfo : EIATTR_KPARAM_INFO
	.align		4
.L_23:
        /*0068*/ 	.byte	0x04, 0x17
        /*006a*/ 	.short	(.L_25 - .L_24)
.L_24:
        /*006c*/ 	.word	0x00000000
        /*0070*/ 	.short	0x0002
        /*0072*/ 	.short	0x0010
        /*0074*/ 	.byte	0x00, 0xf4, 0x21, 0x00


	//----- nvinfo : EIATTR_KPARAM_INFO
	.align		4
.L_25:
        /*0078*/ 	.byte	0x04, 0x17
        /*007a*/ 	.short	(.L_27 - .L_26)
.L_26:
        /*007c*/ 	.word	0x00000000
        /*0080*/ 	.short	0x0001
        /*0082*/ 	.short	0x0008
        /*0084*/ 	.byte	0x00, 0xf4, 0x21, 0x00


	//----- nvinfo : EIATTR_KPARAM_INFO
	.align		4
.L_27:
        /*0088*/ 	.byte	0x04, 0x17
        /*008a*/ 	.short	(.L_29 - .L_28)
.L_28:
        /*008c*/ 	.word	0x00000000
        /*0090*/ 	.short	0x0000
        /*0092*/ 	.short	0x0000
        /*0094*/ 	.byte	0x00, 0xf4, 0x21, 0x00


	//----- nvinfo : EIATTR_SPARSE_MMA_MASK
	.align		4
.L_29:
        /*0098*/ 	.byte	0x03, 0x50
        /*009a*/ 	.short	0x0000


	//----- nvinfo : EIATTR_MAXREG_COUNT
	.align		4
        /*009c*/ 	.byte	0x03, 0x1b
        /*009e*/ 	.short	0x00ff


	//----- nvinfo : EIATTR_EXIT_INSTR_OFFSETS
	.align		4
        /*00a0*/ 	.byte	0x04, 0x1c
        /*00a2*/ 	.short	(.L_31 - .L_30)


	//   ....[0]....
.L_30:
        /*00a4*/ 	.word	0x000005c0


	//   ....[1]....
        /*00a8*/ 	.word	0x00000610


	//----- nvinfo : EIATTR_REQNTID
	.align		4
.L_31:
        /*00ac*/ 	.byte	0x04, 0x10
        /*00ae*/ 	.short	(.L_33 - .L_32)
.L_32:
        /*00b0*/ 	.word	0x00000080
        /*00b4*/ 	.word	0x00000001
        /*00b8*/ 	.word	0x00000001


	//----- nvinfo : EIATTR_CBANK_PARAM_SIZE
	.align		4
.L_33:
        /*00bc*/ 	.byte	0x03, 0x19
        /*00be*/ 	.short	0x0040


	//----- nvinfo : EIATTR_PARAM_CBANK
	.align		4
        /*00c0*/ 	.byte	0x04, 0x0a
        /*00c2*/ 	.short	(.L_35 - .L_34)
	.align		4
.L_34:
        /*00c4*/ 	.word	index@(.nv.constant0.triton_poi_fused__native_batch_norm_legit_no_training_add_relu_25)
        /*00c8*/ 	.short	0x0210
        /*00ca*/ 	.short	0x0040


	//----- nvinfo : EIATTR_SW_WAR
	.align		4
.L_35:
        /*00cc*/ 	.byte	0x04, 0x36
        /*00ce*/ 	.short	(.L_37 - .L_36)
.L_36:
        /*00d0*/ 	.word	0x00000008
.L_37:


//--------------------- .nv.callgraph             --------------------------
	.section	.nv.callgraph,"",@"SHT_CUDA_CALLGRAPH"
	.align	4
	.sectionentsize	8
	.align		4
        /*0000*/ 	.word	0x00000000
	.align		4
        /*0004*/ 	.word	0xffffffff
	.align		4
        /*0008*/ 	.word	0x00000000
	.align		4
        /*000c*/ 	.word	0xfffffffe
	.align		4
        /*0010*/ 	.word	0x00000000
	.align		4
        /*0014*/ 	.word	0xfffffffd
	.align		4
        /*0018*/ 	.word	0x00000000
	.align		4
        /*001c*/ 	.word	0xfffffffc


//--------------------- .nv.constant4             --------------------------
	.section	.nv.constant4,"a",@progbits
	.align	8
	.align		8
.nv.constant4:
        /*0000*/ 	.dword	_$_str
	.align		8
        /*0008*/ 	.dword	_$_str_$_2


//--------------------- .text.triton_poi_fused__native_batch_norm_legit_no_training_add_relu_25 --------------------------
	.section	.text.triton_poi_fused__native_batch_norm_legit_no_training_add_relu_25,"ax",@progbits
	.sectionflags	@"SHF_BARRIERS=1"
	.align	128
        .global         triton_poi_fused__native_batch_norm_legit_no_training_add_relu_25
        .type           triton_poi_fused__native_batch_norm_legit_no_training_add_relu_25,@function
        .size           triton_poi_fused__native_batch_norm_legit_no_training_add_relu_25,(.L_x_1 - triton_poi_fused__native_batch_norm_legit_no_training_add_relu_25)
        .other          triton_poi_fused__native_batch_norm_legit_no_training_add_relu_25,@"STO_CUDA_ENTRY STV_DEFAULT"
triton_poi_fused__native_batch_norm_legit_no_training_add_relu_25:
.text.triton_poi_fused__native_batch_norm_legit_no_training_add_relu_25:
[----:B------:R-:W0:Y:S01]  /*0000*/  LDC R1, c[0x0][0x28] ;  /* 0x00000a00ff017b82 */ /* 0x000e220000000800 */
[----:B------:R-:W1:Y:S07]  /*0010*/  S2R R0, SR_TID.X ;  /* 0x0000000000007919 */ /* 0x000e6e0000002100 */
[----:B------:R-:W2:Y:S01]  /*0020*/  LDC.64 R8, c[0x0][0x220] ;  /* 0x00008800ff087b82 */ /* 0x000ea20000000a00 */
[----:B------:R-:W-:Y:S01]  /*0030*/  CS2R R2, SRZ ;  /* 0x0000000000027805 */ /* 0x000fe2000001ff00 */
[----:B------:R-:W-:Y:S01]  /*0040*/  ULDC.64 UR6, c[0x0][0x208] ;  /* 0x0000820000067ab9 */ /* 0x000fe20000000a00 */
[----:B------:R-:W3:Y:S01]  /*0050*/  S2R R18, SR_CTAID.X ;  /* 0x0000000000127919 */ /* 0x000ee20000002500 */
[----:B------:R-:W4:Y:S04]  /*0060*/  S2R R20, SR_CTAID.Y ;  /* 0x0000000000147919 */ /* 0x000f280000002600 */
[----:B------:R-:W5:Y:S08]  /*0070*/  LDC.64 R10, c[0x0][0x210] ;  /* 0x00008400ff0a7b82 */ /* 0x000f700000000a00 */
[----:B------:R-:W5:Y:S08]  /*0080*/  LDC.64 R12, c[0x0][0x218] ;  /* 0x00008600ff0c7b82 */ /* 0x000f700000000a00 */
[----:B------:R-:W5:Y:S01]  /*0090*/  LDC.64 R14, c[0x0][0x228] ;  /* 0x00008a00ff0e7b82 */ /* 0x000f620000000a00 */
[----:B-1----:R-:W-:-:S07]  /*00a0*/  IMAD.SHL.U32 R19, R0, 0x2, RZ ;  /* 0x0000000200137824 */ /* 0x002fce00078e00ff */
[----:B------:R-:W1:Y:S01]  /*00b0*/  LDC.64 R16, c[0x0][0x230] ;  /* 0x00008c00ff107b82 */ /* 0x000e620000000a00 */
[----:B------:R-:W-:-:S04]  /*00c0*/  LOP3.LUT R19, R19, 0xfe, RZ, 0xc0, !PT ;  /* 0x000000fe13137812 */ /* 0x000fc800078ec0ff */
[----:B---3--:R-:W-:-:S03]  /*00d0*/  PRMT R23, R19, 0x6540, R18 ;  /* 0x0000654013177816 */ /* 0x008fc60000000012 */
[----:B------:R-:W3:Y:S01]  /*00e0*/  LDC.64 R4, c[0x0][0x238] ;  /* 0x00008e00ff047b82 */ /* 0x000ee20000000a00 */
[C---:B------:R-:W-:Y:S01]  /*00f0*/  ISETP.GE.AND P2, PT, R23.reuse, 0x200, PT ;  /* 0x000002001700780c */ /* 0x040fe20003f46270 */
[----:B--2---:R-:W-:-:S12]  /*0100*/  IMAD.WIDE R8, R23, 0x4, R8 ;  /* 0x0000000417087825 */ /* 0x004fd800078e0208 */
[----:B------:R2:W3:Y:S01]  /*0110*/  @!P2 LDG.E.EL.64 R2, desc[UR6][R8.64] ;  /* 0x000000060802a981 */ /* 0x0004e2000c2e1b00 */
[C---:B----4-:R-:W-:Y:S01]  /*0120*/  ISETP.GE.AND P0, PT, R20.reuse, 0x10, PT ;  /* 0x000000101400780c */ /* 0x050fe20003f06270 */
[----:B------:R-:W-:Y:S01]  /*0130*/  IMAD R21, R20, 0x200, R23 ;  /* 0x0000020014157824 */ /* 0x000fe200078e0217 */
[----:B------:R-:W-:Y:S01]  /*0140*/  CS2R R6, SRZ ;  /* 0x0000000000067805 */ /* 0x000fe2000001ff00 */
[C---:B0----5:R-:W-:Y:S01]  /*0150*/  IMAD.WIDE R12, R23.reuse, 0x4, R12 ;  /* 0x00000004170c7825 */ /* 0x061fe200078e020c */
[----:B------:R-:W-:-:S03]  /*0160*/  ISETP.LT.AND P1, PT, R23, 0x200, !P0 ;  /* 0x000002001700780c */ /* 0x000fc60004721270 */
[----:B------:R-:W-:Y:S01]  /*0170*/  IMAD.WIDE R10, R21, 0x4, R10 ;  /* 0x00000004150a7825 */ /* 0x000fe200078e020a */
[----:B--2---:R-:W-:Y:S02]  /*0180*/  CS2R R8, SRZ ;  /* 0x0000000000087805 */ /* 0x004fe4000001ff00 */
[----:B------:R-:W-:Y:S01]  /*0190*/  CS2R R24, SRZ ;  /* 0x0000000000187805 */ /* 0x000fe2000001ff00 */
[----:B------:R-:W-:-:S03]  /*01a0*/  IMAD.WIDE R14, R23, 0x4, R14 ;  /* 0x00000004170e7825 */ /* 0x000fc600078e020e */
[----:B------:R-:W2:Y:S01]  /*01b0*/  @!P2 LDG.E.EL.64 R8, desc[UR6][R12.64] ;  /* 0x000000060c08a981 */ /* 0x000ea2000c2e1b00 */
[----:B-1----:R-:W-:Y:S01]  /*01c0*/  IMAD.WIDE R16, R23, 0x4, R16 ;  /* 0x0000000417107825 */ /* 0x002fe200078e0210 */
[----:B------:R-:W-:Y:S02]  /*01d0*/  CS2R R22, SRZ ;  /* 0x0000000000167805 */ /* 0x000fe4000001ff00 */
[----:B------:R0:W2:Y:S01]  /*01e0*/  @P1 LDG.E.EL.64 R6, desc[UR6][R10.64] ;  /* 0x000000060a061981 */ /* 0x0000a2000c2e1b00 */
[----:B---3--:R-:W-:Y:S01]  /*01f0*/  IMAD.WIDE R26, R21, 0x4, R4 ;  /* 0x00000004151a7825 */ /* 0x008fe200078e0204 */
[----:B------:R-:W-:Y:S02]  /*0200*/  CS2R R4, SRZ ;  /* 0x0000000000047805 */ /* 0x000fe4000001ff00 */
[----:B------:R-:W3:Y:S04]  /*0210*/  @!P2 LDG.E.EL.64 R24, desc[UR6][R14.64] ;  /* 0x000000060e18a981 */ /* 0x000ee8000c2e1b00 */
[----:B------:R-:W3:Y:S04]  /*0220*/  @!P2 LDG.E.EL.64 R22, desc[UR6][R16.64] ;  /* 0x000000061016a981 */ /* 0x000ee8000c2e1b00 */
[----:B------:R-:W4:Y:S01]  /*0230*/  @P1 LDG.E.EL.64 R4, desc[UR6][R26.64] ;  /* 0x000000061a041981 */ /* 0x000f22000c2e1b00 */
[----:B------:R-:W1:Y:S01]  /*0240*/  S2UR UR5, SR_CgaCtaId ;  /* 0x00000000000579c3 */ /* 0x000e620000008800 */
[----:B------:R-:W-:-:S02]  /*0250*/  UMOV UR4, 0x400 ;  /* 0x0000040000047882 */ /* 0x000fc40000000000 */
[----:B-1----:R-:W-:-:S06]  /*0260*/  UPRMT UR4, UR5, 0x654, UR4 ;  /* 0x0000065405047896 */ /* 0x002fcc0008000004 */
[----:B------:R-:W-:Y:S01]  /*0270*/  LEA R19, R19, UR4, 0x2 ;  /* 0x0000000413137c11 */ /* 0x000fe2000f8e10ff */
[----:B------:R-:W-:Y:S01]  /*0280*/  FADD R2, R2, 9.9999997473787516356e-06 ;  /* 0x3727c5ac02027421 */ /* 0x000fe20000000000 */
[----:B------:R-:W-:-:S03]  /*0290*/  FADD R3, R3, 9.9999997473787516356e-06 ;  /* 0x3727c5ac03037421 */ /* 0x000fc60000000000 */
[----:B0-----:R-:W0:Y:S08]  /*02a0*/  MUFU.SQRT R10, R2 ;  /* 0x00000002000a7308 */ /* 0x001e300000002000 */
[----:B------:R-:W1:Y:S01]  /*02b0*/  MUFU.SQRT R11, R3 ;  /* 0x00000003000b7308 */ /* 0x000e620000002000 */
[C---:B0-----:R-:W-:Y:S02]  /*02c0*/  FSETP.GT.AND P1, PT, R10.reuse, 8.50705917302346158658e+37, PT ;  /* 0x7e8000000a00780b */ /* 0x041fe40003f24000 */
[----:B------:R-:W-:-:S02]  /*02d0*/  FSETP.GEU.AND P3, PT, R10, 1.175494350822287508e-38, PT ;  /* 0x008000000a00780b */ /* 0x000fc40003f6e000 */
[C---:B-1----:R-:W-:Y:S02]  /*02e0*/  FSETP.GT.AND P2, PT, R11.reuse, 8.50705917302346158658e+37, PT ;  /* 0x7e8000000b00780b */ /* 0x042fe40003f44000 */
[----:B------:R-:W-:-:S07]  /*02f0*/  FSETP.GEU.AND P4, PT, R11, 1.175494350822287508e-38, PT ;  /* 0x008000000b00780b */ /* 0x000fce0003f8e000 */
[----:B------:R-:W-:-:S04]  /*0300*/  @P1 FMUL R10, R10, 0.25 ;  /* 0x3e8000000a0a1820 */ /* 0x000fc80000400000 */
[----:B------:R-:W-:Y:S01]  /*0310*/  @!P3 FMUL R10, R10, 16777216 ;  /* 0x4b8000000a0ab820 */ /* 0x000fe20000400000 */
[----:B------:R-:W-:-:S04]  /*0320*/  @P2 FMUL R11, R11, 0.25 ;  /* 0x3e8000000b0b2820 */ /* 0x000fc80000400000 */
[----:B------:R-:W-:Y:S01]  /*0330*/  @!P4 FMUL R11, R11, 16777216 ;  /* 0x4b8000000b0bc820 */ /* 0x000fe20000400000 */
[----:B------:R-:W0:Y:S01]  /*0340*/  MUFU.RCP R10, R10 ;  /* 0x0000000a000a7308 */ /* 0x000e220000001000 */
[----:B------:R-:W-:-:S07]  /*0350*/  IMAD.MOV.U32 R2, RZ, RZ, 0x3e800000 ;  /* 0x3e800000ff027424 */ /* 0x000fce00078e00ff */
[----:B------:R-:W1:Y:S01]  /*0360*/  MUFU.RCP R11, R11 ;  /* 0x0000000b000b7308 */ /* 0x000e620000001000 */
[C---:B------:R-:W-:Y:S02]  /*0370*/  FSEL R3, R2.reuse, 1, P1 ;  /* 0x3f80000002037808 */ /* 0x040fe40000800000 */
[----:B------:R-:W-:-:S03]  /*0380*/  FSEL R2, R2, 1, P2 ;  /* 0x3f80000002027808 */ /* 0x000fc60001000000 */
[----:B------:R-:W-:Y:S01]  /*0390*/  @!P3 FMUL R3, R3, 16777216 ;  /* 0x4b8000000303b820 */ /* 0x000fe20000400000 */
[----:B--2---:R-:W-:Y:S01]  /*03a0*/  FADD R6, -R8, R6 ;  /* 0x0000000608067221 */ /* 0x004fe20000000100 */
[----:B------:R-:W-:Y:S02]  /*03b0*/  @!P4 FMUL R2, R2, 16777216 ;  /* 0x4b8000000202c820 */ /* 0x000fe40000400000 */
[----:B0-----:R-:W-:Y:S01]  /*03c0*/  FMUL R3, R10, R3 ;  /* 0x000000030a037220 */ /* 0x001fe20000400000 */
[----:B------:R-:W-:-:S03]  /*03d0*/  FADD R7, -R9, R7 ;  /* 0x0000000709077221 */ /* 0x000fc60000000100 */
[----:B------:R-:W-:Y:S01]  /*03e0*/  FMUL R3, R6, R3 ;  /* 0x0000000306037220 */ /* 0x000fe20000400000 */
[----:B-1----:R-:W-:-:S03]  /*03f0*/  FMUL R2, R11, R2 ;  /* 0x000000020b027220 */ /* 0x002fc60000400000 */
[----:B---3--:R-:W-:Y:S01]  /*0400*/  FFMA R3, R3, R24, R22 ;  /* 0x0000001803037223 */ /* 0x008fe20000000016 */
[----:B------:R-:W-:-:S04]  /*0410*/  FMUL R2, R7, R2 ;  /* 0x0000000207027220 */ /* 0x000fc80000400000 */
[----:B------:R-:W-:Y:S01]  /*0420*/  FFMA R2, R2, R25, R23 ;  /* 0x0000001902027223 */ /* 0x000fe20000000017 */
[C---:B----4-:R-:W-:Y:S01]  /*0430*/  FSETP.GEU.AND P1, PT, R3.reuse, -R4, PT ;  /* 0x800000040300720b */ /* 0x050fe20003f2e000 */
[----:B------:R-:W-:Y:S02]  /*0440*/  FADD R3, R3, R4 ;  /* 0x0000000403037221 */ /* 0x000fe40000000000 */
[C---:B------:R-:W-:Y:S01]  /*0450*/  FADD R4, R2.reuse, R5 ;  /* 0x0000000502047221 */ /* 0x040fe20000000000 */
[----:B------:R-:W-:Y:S02]  /*0460*/  FSETP.GEU.AND P2, PT, R2, -R5, PT ;  /* 0x800000050200720b */ /* 0x000fe40003f4e000 */
[----:B------:R-:W-:Y:S02]  /*0470*/  FSEL R8, R3, RZ, P1 ;  /* 0x000000ff03087208 */ /* 0x000fe40000800000 */
[----:B------:R-:W-:Y:S01]  /*0480*/  FSEL R9, R4, RZ, P2 ;  /* 0x000000ff04097208 */ /* 0x000fe20001000000 */
[----:B------:R-:W0:Y:S04]  /*0490*/  LDC.64 R2, c[0x0][0x240] ;  /* 0x00009000ff027b82 */ /* 0x000e280000000a00 */
[----:B------:R-:W-:Y:S01]  /*04a0*/  STS.64 [R19], R8 ;  /* 0x0000000813007388 */ /* 0x000fe20000000a00 */
[----:B------:R-:W-:-:S04]  /*04b0*/  LOP3.LUT R5, R0, 0x7f, RZ, 0xc0, !PT ;  /* 0x0000007f00057812 */ /* 0x000fc800078ec0ff */
[----:B------:R-:W-:Y:S01]  /*04c0*/  LEA R6, R5, UR4, 0x2 ;  /* 0x0000000405067c11 */ /* 0x000fe2000f8e10ff */
[----:B------:R-:W-:Y:S01]  /*04d0*/  BAR.SYNC.DEFER_BLOCKING 0x0 ;  /* 0x0000000000007b1d */ /* 0x000fe20000010000 */
[----:B------:R-:W-:-:S04]  /*04e0*/  SHF.R.S32.HI R7, RZ, 0x1f, R20 ;  /* 0x0000001fff077819 */ /* 0x000fc80000011414 */
[----:B------:R-:W-:-:S05]  /*04f0*/  LEA.HI R7, R7, R20, RZ, 0x2 ;  /* 0x0000001407077211 */ /* 0x000fca00078f10ff */
[C---:B------:R-:W-:Y:S01]  /*0500*/  IMAD.SHL.U32 R0, R7.reuse, 0x200, RZ ;  /* 0x0000020007007824 */ /* 0x040fe200078e00ff */
[----:B------:R-:W1:Y:S01]  /*0510*/  LDS R11, [R6] ;  /* 0x00000000060b7984 */ /* 0x000e620000000800 */
[----:B------:R-:W-:-:S03]  /*0520*/  LOP3.LUT R7, R7, 0xfffffffc, RZ, 0xc0, !PT ;  /* 0xfffffffc07077812 */ /* 0x000fc600078ec0ff */
[----:B------:R-:W-:Y:S02]  /*0530*/  LOP3.LUT R0, R0, 0xfffff800, RZ, 0xc0, !PT ;  /* 0xfffff80000007812 */ /* 0x000fe400078ec0ff */
[----:B------:R-:W-:Y:S02]  /*0540*/  PRMT R5, R5, 0x6540, R18 ;  /* 0x0000654005057816 */ /* 0x000fe40000000012 */
[----:B------:R-:W-:Y:S02]  /*0550*/  IADD3 R7, R0, R20, -R7 ;  /* 0x0000001400077210 */ /* 0x000fe40007ffe807 */
[C---:B------:R-:W-:Y:S02]  /*0560*/  LOP3.LUT R0, R5.reuse, 0x80, RZ, 0xfc, !PT ;  /* 0x0000008005007812 */ /* 0x040fe400078efcff */
[C---:B------:R-:W-:Y:S02]  /*0570*/  ISETP.LT.AND P1, PT, R5.reuse, 0x200, !P0 ;  /* 0x000002000500780c */ /* 0x040fe40004721270 */
[----:B------:R-:W-:Y:S01]  /*0580*/  ISETP.LT.AND P0, PT, R0, 0x200, !P0 ;  /* 0x000002000000780c */ /* 0x000fe20004701270 */
[----:B------:R-:W-:-:S04]  /*0590*/  IMAD R5, R5, 0x4, R7 ;  /* 0x0000000405057824 */ /* 0x000fc800078e0207 */
[----:B0-----:R-:W-:-:S06]  /*05a0*/  IMAD.WIDE R4, R5, 0x4, R2 ;  /* 0x0000000405047825 */ /* 0x001fcc00078e0202 */
[----:B-1----:R0:W-:Y:S02]  /*05b0*/  @P1 STG.E desc[UR6][R4.64], R11 ;  /* 0x0000000b04001986 */ /* 0x0021e4000c101906 */
[----:B0-----:R-:W-:Y:S05]  /*05c0*/  @!P0 EXIT ;  /* 0x000000000000894d */ /* 0x001fea0003800000 */
[----:B0-----:R-:W0:Y:S01]  /*05d0*/  LDS R5, [R6+0x200] ;  /* 0x0002000006057984 */ /* 0x001e220000000800 */
[----:B------:R-:W-:-:S04]  /*05e0*/  IMAD R7, R0, 0x4, R7 ;  /* 0x0000000400077824 */ /* 0x000fc800078e0207 */
[----:B------:R-:W-:-:S05]  /*05f0*/  IMAD.WIDE R2, R7, 0x4, R2 ;  /* 0x0000000407027825 */ /* 0x000fca00078e0202 */
[----:B0-----:R-:W-:Y:S01]  /*0600*/  STG.E desc[UR6][R2.64], R5 ;  /* 0x0000000502007986 */ /* 0x001fe2000c101906 */
[----:B------:R-:W-:Y:S05]  /*0610*/  EXIT ;  /* 0x000000000000794d */ /* 0x000fea0003800000 */
.L_x_0:
[----:B------:R-:W-:-:S00]  /*0620*/  BRA `(.L_x_0) ;  /* 0xfffffffc00fc7947 */ /* 0x000fc0000383ffff */
[----:B------:R-:W-:-:S00]  /*0630*/  NOP ;  /* 0x0000000000007918 */ /* 0x000fc00000000000 */
        /* <DEDUP_REMOVED lines=12> */
.L_x_1:


//--------------------- .nv.global.init           --------------------------
	.section	.nv.global.init,"aw",@progbits
.nv.global.init:
	.type		_$_str,@object
	.size		_$_str,(_$_str_$_2 - _$_str)
_$_str:
        /*0000*/ 	.byte	0x5f, 0x5f, 0x43, 0x55, 0x44, 0x41, 0x5f, 0x46, 0x54, 0x5a, 0x00
	.type		_$_str_$_2,@object
	.size		_$_str_$_2,(.L_1 - _$_str_$_2)
_$_str_$_2:
        /*000b*/ 	.byte	0x5f, 0x5f, 0x43, 0x55, 0x44, 0x41, 0x5f, 0x50, 0x52, 0x45, 0x43, 0x5f, 0x53, 0x51, 0x52, 0x54
        /*001b*/ 	.byte	0x00
.L_1:


//--------------------- .nv.shared.triton_poi_fused__native_batch_norm_legit_no_training_add_relu_25 --------------------------
	.section	.nv.shared.triton_poi_fused__native_batch_norm_legit_no_training_add_relu_25,"aw",@nobits
	.sectionflags	@""
	.align	16
	.zero		1024


//--------------------- .nv.constant0.triton_poi_fused__native_batch_norm_legit_no_training_add_relu_25 --------------------------
	.section	.nv.constant0.triton_poi_fused__native_batch_norm_legit_no_training_add_relu_25,"a",@progbits
	.sectionflags	@""
	.align	4
.nv.constant0.triton_poi_fused__native_batch_norm_legit_no_training_add_relu_25:
	.zero		592
